	.headerflags	@"EF_CUDA_TEXMODE_UNIFIED EF_CUDA_64BIT_ADDRESS EF_CUDA_ACCELERATORS EF_CUDA_SM90 EF_CUDA_VIRTUAL_SM(EF_CUDA_SM90)"
	.elftype	@"ET_EXEC"


//--------------------- .nv.info                  --------------------------
	.section	.nv.info,"",@"SHT_CUDA_INFO"
	.align	4


	//----- nvinfo : EIATTR_REGCOUNT
	.align		4
        /*0000*/ 	.byte	0x04, 0x2f
        /*0002*/ 	.short	(.L_1 - .L_0)
	.align		4
.L_0:
        /*0004*/ 	.word	index@(triton_poi_fused_clone_23)
        /*0008*/ 	.word	0x00000010


	//----- nvinfo : EIATTR_MIN_STACK_SIZE
	.align		4
.L_1:
        /*000c*/ 	.byte	0x04, 0x12
        /*000e*/ 	.short	(.L_3 - .L_2)
	.align		4
.L_2:
        /*0010*/ 	.word	index@(triton_poi_fused_clone_23)
        /*0014*/ 	.word	0x00000000


	//----- nvinfo : EIATTR_FRAME_SIZE
	.align		4
.L_3:
        /*0018*/ 	.byte	0x04, 0x11
        /*001a*/ 	.short	(.L_5 - .L_4)
	.align		4
.L_4:
        /*001c*/ 	.word	index@(triton_poi_fused_clone_23)
        /*0020*/ 	.word	0x00000000


	//----- nvinfo : EIATTR_MIN_STACK_SIZE
	.align		4
.L_5:
        /*0024*/ 	.byte	0x04, 0x12
        /*0026*/ 	.short	(.L_7 - .L_6)
	.align		4
.L_6:
        /*0028*/ 	.word	index@(triton_poi_fused_clone_23)
        /*002c*/ 	.word	0x00000000
.L_7:


//--------------------- .nv.info.triton_poi_fused_clone_23 --------------------------
	.section	.nv.info.triton_poi_fused_clone_23,"",@"SHT_CUDA_INFO"
	.sectionflags	@""
	.align	4


	//----- nvinfo : EIATTR_CUDA_API_VERSION
	.align		4
        /*0000*/ 	.byte	0x04, 0x37
        /*0002*/ 	.short	(.L_9 - .L_8)
.L_8:
        /*0004*/ 	.word	0x0000007c


	//----- nvinfo : EIATTR_KPARAM_INFO
	.align		4
.L_9:
        /*0008*/ 	.byte	0x04, 0x17
        /*000a*/ 	.short	(.L_11 - .L_10)
.L_10:
        /*000c*/ 	.word	0x00000000
        /*0010*/ 	.short	0x0003
        /*0012*/ 	.short	0x0018
        /*0014*/ 	.byte	0x00, 0xf0, 0x11, 0x00


	//----- nvinfo : EIATTR_KPARAM_INFO
	.align		4
.L_11:
        /*0018*/ 	.byte	0x04, 0x17
        /*001a*/ 	.short	(.L_13 - .L_12)
.L_12:
        /*001c*/ 	.word	0x00000000
        /*0020*/ 	.short	0x0002
        /*0022*/ 	.short	0x0010
        /*0024*/ 	.byte	0x00, 0xf4, 0x21, 0x00


	//----- nvinfo : EIATTR_KPARAM_INFO
	.align		4
.L_13:
        /*0028*/ 	.byte	0x04, 0x17
        /*002a*/ 	.short	(.L_15 - .L_14)
.L_14:
        /*002c*/ 	.word	0x00000000
        /*0030*/ 	.short	0x0001
        /*0032*/ 	.short	0x0008
        /*0034*/ 	.byte	0x00, 0xf4, 0x21, 0x00


	//----- nvinfo : EIATTR_KPARAM_INFO
	.align		4
.L_15:
        /*0038*/ 	.byte	0x04, 0x17
        /*003a*/ 	.short	(.L_17 - .L_16)
.L_16:
        /*003c*/ 	.word	0x00000000
        /*0040*/ 	.short	0x0000
        /*0042*/ 	.short	0x0000
        /*0044*/ 	.byte	0x00, 0xf4, 0x21, 0x00


	//----- nvinfo : EIATTR_SPARSE_MMA_MASK
	.align		4
.L_17:
        /*0048*/ 	.byte	0x03, 0x50
        /*004a*/ 	.short	0x0000


	//----- nvinfo : EIATTR_MAXREG_COUNT
	.align		4
        /*004c*/ 	.byte	0x03, 0x1b
        /*004e*/ 	.short	0x00ff


	//----- nvinfo : EIATTR_EXIT_INSTR_OFFSETS
	.align		4
        /*0050*/ 	.byte	0x04, 0x1c
        /*0052*/ 	.short	(.L_19 - .L_18)


	//   ....[0]....
.L_18:
        /*0054*/ 	.word	0x000001a0


	//   ....[1]....
        /*0058*/ 	.word	0x000001c0


	//----- nvinfo : EIATTR_REQNTID
	.align		4
.L_19:
        /*005c*/ 	.byte	0x04, 0x10
        /*005e*/ 	.short	(.L_21 - .L_20)
.L_20:
        /*0060*/ 	.word	0x00000080
        /*0064*/ 	.word	0x00000001
        /*0068*/ 	.word	0x00000001


	//----- nvinfo : EIATTR_CBANK_PARAM_SIZE
	.align		4
.L_21:
        /*006c*/ 	.byte	0x03, 0x19
        /*006e*/ 	.short	0x001c


	//----- nvinfo : EIATTR_PARAM_CBANK
	.align		4
        /*0070*/ 	.byte	0x04, 0x0a
        /*0072*/ 	.short	(.L_23 - .L_22)
	.align		4
.L_22:
        /*0074*/ 	.word	index@(.nv.constant0.triton_poi_fused_clone_23)
        /*0078*/ 	.short	0x0210
        /*007a*/ 	.short	0x001c


	//----- nvinfo : EIATTR_SW_WAR
	.align		4
.L_23:
        /*007c*/ 	.byte	0x04, 0x36
        /*007e*/ 	.short	(.L_25 - .L_24)
.L_24:
        /*0080*/ 	.word	0x00000008
.L_25:


//--------------------- .nv.callgraph             --------------------------
	.section	.nv.callgraph,"",@"SHT_CUDA_CALLGRAPH"
	.align	4
	.sectionentsize	8
	.align		4
        /*0000*/ 	.word	0x00000000
	.align		4
        /*0004*/ 	.word	0xffffffff
	.align		4
        /*0008*/ 	.word	0x00000000
	.align		4
        /*000c*/ 	.word	0xfffffffe
	.align		4
        /*0010*/ 	.word	0x00000000
	.align		4
        /*0014*/ 	.word	0xfffffffd
	.align		4
        /*0018*/ 	.word	0x00000000
	.align		4
        /*001c*/ 	.word	0xfffffffc


//--------------------- .text.triton_poi_fused_clone_23 --------------------------
	.section	.text.triton_poi_fused_clone_23,"ax",@progbits
	.align	128
        .global         triton_poi_fused_clone_23
        .type           triton_poi_fused_clone_23,@function
        .size           triton_poi_fused_clone_23,(.L_x_1 - triton_poi_fused_clone_23)
        .other          triton_poi_fused_clone_23,@"STO_CUDA_ENTRY STV_DEFAULT"
triton_poi_fused_clone_23:
.text.triton_poi_fused_clone_23:
[----:B------:R-:W0:Y:S02]  /*0000*/  LDC R1, c[0x0][0x28] ;  /* 0x00000a00ff017b82 */ /* 0x000e240000000800 */
[----:B------:R-:W1:Y:S01]  /*0010*/  S2R R0, SR_TID.X ;  /* 0x0000000000007919 */ /* 0x000e620000002100 */
[----:B------:R-:W2:Y:S01]  /*0020*/  LDC.64 R2, c[0x0][0x210] ;  /* 0x00008400ff027b82 */ /* 0x000ea20000000a00 */
[----:B------:R-:W-:Y:S01]  /*0030*/  CS2R R12, SRZ ;  /* 0x00000000000c7805 */ /* 0x000fe2000001ff00 */
[----:B------:R-:W-:Y:S01]  /*0040*/  ULDC.64 UR4, c[0x0][0x208] ;  /* 0x0000820000047ab9 */ /* 0x000fe20000000a00 */
[----:B------:R-:W3:Y:S05]  /*0050*/  S2R R9, SR_CTAID.X ;  /* 0x0000000000097919 */ /* 0x000eea0000002500 */
[----:B------:R-:W4:Y:S01]  /*0060*/  LDC.64 R4, c[0x0][0x218] ;  /* 0x00008600ff047b82 */ /* 0x000f220000000a00 */
[----:B-1----:R-:W-:-:S05]  /*0070*/  IMAD.SHL.U32 R0, R0, 0x2, RZ ;  /* 0x0000000200007824 */ /* 0x002fca00078e00ff */
[----:B------:R-:W-:-:S05]  /*0080*/  LOP3.LUT R0, R0, 0xfe, RZ, 0xc0, !PT ;  /* 0x000000fe00007812 */ /* 0x000fca00078ec0ff */
[----:B---3--:R-:W-:-:S05]  /*0090*/  IMAD R9, R9, 0x100, R0 ;  /* 0x0000010009097824 */ /* 0x008fca00078e0200 */
[----:B------:R-:W-:Y:S02]  /*00a0*/  SHF.R.S32.HI R0, RZ, 0x1f, R9 ;  /* 0x0000001fff007819 */ /* 0x000fe40000011409 */
[----:B------:R-:W-:Y:S02]  /*00b0*/  ISETP.GE.AND P0, PT, R9, 0x800, PT ;  /* 0x000008000900780c */ /* 0x000fe40003f06270 */
[----:B------:R-:W-:-:S04]  /*00c0*/  LEA.HI R0, R0, R9, RZ, 0x9 ;  /* 0x0000000900007211 */ /* 0x000fc800078f48ff */
[----:B------:R-:W-:Y:S02]  /*00d0*/  LOP3.LUT R6, R0, 0xfffffe00, RZ, 0xc0, !PT ;  /* 0xfffffe0000067812 */ /* 0x000fe400078ec0ff */
[----:B------:R-:W-:Y:S02]  /*00e0*/  SHF.R.S32.HI R0, RZ, 0x9, R0 ;  /* 0x00000009ff007819 */ /* 0x000fe40000011400 */
[----:B------:R-:W-:-:S05]  /*00f0*/  IADD3 R7, R9, 0x200, -R6 ;  /* 0x0000020009077810 */ /* 0x000fca0007ffe806 */
[----:B------:R-:W-:Y:S02]  /*0100*/  IMAD R11, R0, 0x4800, R7 ;  /* 0x00004800000b7824 */ /* 0x000fe400078e0207 */
[----:B----4-:R-:W-:Y:S02]  /*0110*/  IMAD.WIDE.U32 R4, R7, 0x4, R4 ;  /* 0x0000000407047825 */ /* 0x010fe400078e0004 */
[----:B------:R-:W1:Y:S02]  /*0120*/  LDC.64 R6, c[0x0][0x220] ;  /* 0x00008800ff067b82 */ /* 0x000e640000000a00 */
[----:B--2---:R-:W-:Y:S01]  /*0130*/  IMAD.WIDE R2, R11, 0x4, R2 ;  /* 0x000000040b027825 */ /* 0x004fe200078e0202 */
[----:B------:R-:W-:Y:S01]  /*0140*/  CS2R R10, SRZ ;  /* 0x00000000000a7805 */ /* 0x000fe2000001ff00 */
[----:B------:R-:W2:Y:S05]  /*0150*/  @!P0 LDG.E.EL.64 R12, desc[UR4][R4.64] ;  /* 0x00000004040c8981 */ /* 0x000eaa000c2e1b00 */
[----:B------:R-:W2:Y:S01]  /*0160*/  @!P0 LDG.E.64 R10, desc[UR4][R2.64] ;  /* 0x00000004020a8981 */ /* 0x000ea2000c1e1b00 */
[----:B-1----:R-:W-:-:S04]  /*0170*/  IMAD.WIDE R6, R9, 0x4, R6 ;  /* 0x0000000409067825 */ /* 0x002fc800078e0206 */
[----:B--2---:R-:W-:Y:S01]  /*0180*/  FADD R10, R12, R10 ;  /* 0x0000000a0c0a7221 */ /* 0x004fe20000000000 */
[----:B------:R-:W-:Y:S01]  /*0190*/  FADD R11, R13, R11 ;  /* 0x0000000b0d0b7221 */ /* 0x000fe20000000000 */
[----:B------:R-:W-:Y:S06]  /*01a0*/  @P0 EXIT ;  /* 0x000000000000094d */ /* 0x000fec0003800000 */
[----:B------:R-:W-:Y:S01]  /*01b0*/  STG.E.64 desc[UR4][R6.64], R10 ;  /* 0x0000000a06007986 */ /* 0x000fe2000c101b04 */
[----:B------:R-:W-:Y:S05]  /*01c0*/  EXIT ;  /* 0x000000000000794d */ /* 0x000fea0003800000 */
.L_x_0:
[----:B------:R-:W-:-:S00]  /*01d0*/  BRA `(.L_x_0) ;  /* 0xfffffffc00fc7947 */ /* 0x000fc0000383ffff */
[----:B------:R-:W-:-:S00]  /*01e0*/  NOP ;  /* 0x0000000000007918 */ /* 0x000fc00000000000 */
        /* <DEDUP_REMOVED lines=9> */
.L_x_1:


//--------------------- .nv.constant0.triton_poi_fused_clone_23 --------------------------
	.section	.nv.constant0.triton_poi_fused_clone_23,"a",@progbits
	.sectionflags	@""
	.align	4
.nv.constant0.triton_poi_fused_clone_23:
	.zero		556
